//
// Generated by NVIDIA NVVM Compiler
//
// Compiler Build ID: CL-36424714
// Cuda compilation tools, release 13.0, V13.0.88
// Based on NVVM 20.0.0
//

.version 9.0
.target sm_100
.address_size 64

	// .globl	_Z8backProjPfS_S_S_S_ii

.visible .entry _Z8backProjPfS_S_S_S_ii(
	.param .u64 .ptr .align 1 _Z8backProjPfS_S_S_S_ii_param_0,
	.param .u64 .ptr .align 1 _Z8backProjPfS_S_S_S_ii_param_1,
	.param .u64 .ptr .align 1 _Z8backProjPfS_S_S_S_ii_param_2,
	.param .u64 .ptr .align 1 _Z8backProjPfS_S_S_S_ii_param_3,
	.param .u64 .ptr .align 1 _Z8backProjPfS_S_S_S_ii_param_4,
	.param .u32 _Z8backProjPfS_S_S_S_ii_param_5,
	.param .u32 _Z8backProjPfS_S_S_S_ii_param_6
)
{
	.reg .pred 	%p<29>;
	.reg .b32 	%r<95>;
	.reg .b32 	%f<124>;
	.reg .b64 	%rd<61>;

	ld.param.u64 	%rd18, [_Z8backProjPfS_S_S_S_ii_param_0];
	ld.param.u64 	%rd19, [_Z8backProjPfS_S_S_S_ii_param_1];
	ld.param.u64 	%rd20, [_Z8backProjPfS_S_S_S_ii_param_2];
	ld.param.u64 	%rd21, [_Z8backProjPfS_S_S_S_ii_param_3];
	ld.param.u64 	%rd22, [_Z8backProjPfS_S_S_S_ii_param_4];
	ld.param.u32 	%r30, [_Z8backProjPfS_S_S_S_ii_param_5];
	ld.param.u32 	%r31, [_Z8backProjPfS_S_S_S_ii_param_6];
	cvta.to.global.u64 	%rd1, %rd19;
	cvta.to.global.u64 	%rd2, %rd22;
	cvta.to.global.u64 	%rd3, %rd21;
	cvta.to.global.u64 	%rd4, %rd20;
	setp.lt.s32 	%p1, %r31, 1;
	@%p1 bra 	$L__BB0_22;
	mov.u32 	%r33, %tid.x;
	mov.u32 	%r34, %ctaid.x;
	mov.u32 	%r35, %ctaid.y;
	cvta.to.global.u64 	%rd23, %rd18;
	shr.u32 	%r36, %r30, 31;
	add.s32 	%r37, %r30, %r36;
	shr.s32 	%r1, %r37, 1;
	sub.s32 	%r38, %r33, %r1;
	add.s32 	%r39, %r38, 1;
	cvt.rn.f32.s32 	%f1, %r39;
	sub.s32 	%r40, %r34, %r1;
	add.s32 	%r41, %r40, 1;
	cvt.rn.f32.s32 	%f2, %r41;
	sub.s32 	%r42, %r35, %r1;
	add.s32 	%r43, %r42, 1;
	cvt.rn.f32.s32 	%f3, %r43;
	cvt.rn.f32.s32 	%f4, %r1;
	mad.lo.s32 	%r44, %r30, %r35, %r34;
	mad.lo.s32 	%r45, %r44, %r30, %r33;
	mul.wide.s32 	%rd24, %r45, 4;
	add.s64 	%rd5, %rd23, %rd24;
	setp.lt.u32 	%p2, %r31, 4;
	mov.b32 	%r94, 0;
	@%p2 bra 	$L__BB0_12;
	and.b32  	%r46, %r31, 2147483644;
	neg.s32 	%r92, %r46;
	add.s64 	%rd60, %rd4, 8;
	add.s64 	%rd59, %rd3, 8;
	add.s64 	%rd58, %rd2, 8;
	mov.u32 	%r91, %r1;
$L__BB0_3:
	.pragma "nounroll";
	ld.global.f32 	%f12, [%rd60+-8];
	ld.global.f32 	%f13, [%rd59+-8];
	mul.f32 	%f14, %f13, %f2;
	fma.rn.f32 	%f15, %f12, %f1, %f14;
	ld.global.f32 	%f16, [%rd58+-8];
	fma.rn.f32 	%f5, %f16, %f3, %f15;
	cvt.rmi.f32.f32 	%f17, %f5;
	cvt.rzi.s32.f32 	%r5, %f17;
	cvt.rpi.f32.f32 	%f18, %f5;
	cvt.rzi.s32.f32 	%r6, %f18;
	add.s32 	%r7, %r5, %r1;
	add.s32 	%r47, %r6, %r1;
	setp.lt.s32 	%p3, %r7, 0;
	setp.ge.s32 	%p4, %r47, %r30;
	or.pred  	%p5, %p3, %p4;
	@%p5 bra 	$L__BB0_5;
	add.s32 	%r49, %r5, %r91;
	mul.wide.s32 	%rd25, %r49, 4;
	add.s64 	%rd26, %rd1, %rd25;
	ld.global.f32 	%f19, [%rd26];
	add.s32 	%r50, %r6, %r91;
	mul.wide.s32 	%rd27, %r50, 4;
	add.s64 	%rd28, %rd1, %rd27;
	ld.global.f32 	%f20, [%rd28];
	sub.f32 	%f21, %f20, %f19;
	cvt.rn.f32.u32 	%f22, %r7;
	add.f32 	%f23, %f5, %f4;
	sub.f32 	%f24, %f23, %f22;
	fma.rn.f32 	%f25, %f24, %f21, %f19;
	ld.global.f32 	%f26, [%rd5];
	add.f32 	%f27, %f26, %f25;
	st.global.f32 	[%rd5], %f27;
$L__BB0_5:
	ld.global.f32 	%f28, [%rd60+-4];
	ld.global.f32 	%f29, [%rd59+-4];
	mul.f32 	%f30, %f29, %f2;
	fma.rn.f32 	%f31, %f28, %f1, %f30;
	ld.global.f32 	%f32, [%rd58+-4];
	fma.rn.f32 	%f6, %f32, %f3, %f31;
	cvt.rmi.f32.f32 	%f33, %f6;
	cvt.rzi.s32.f32 	%r8, %f33;
	cvt.rpi.f32.f32 	%f34, %f6;
	cvt.rzi.s32.f32 	%r9, %f34;
	add.s32 	%r10, %r8, %r1;
	add.s32 	%r51, %r9, %r1;
	setp.lt.s32 	%p6, %r10, 0;
	setp.ge.s32 	%p7, %r51, %r30;
	or.pred  	%p8, %p6, %p7;
	@%p8 bra 	$L__BB0_7;
	add.s32 	%r53, %r30, %r8;
	add.s32 	%r54, %r53, %r91;
	mul.wide.s32 	%rd29, %r54, 4;
	add.s64 	%rd30, %rd1, %rd29;
	ld.global.f32 	%f35, [%rd30];
	add.s32 	%r55, %r30, %r9;
	add.s32 	%r56, %r55, %r91;
	mul.wide.s32 	%rd31, %r56, 4;
	add.s64 	%rd32, %rd1, %rd31;
	ld.global.f32 	%f36, [%rd32];
	sub.f32 	%f37, %f36, %f35;
	cvt.rn.f32.u32 	%f38, %r10;
	add.f32 	%f39, %f6, %f4;
	sub.f32 	%f40, %f39, %f38;
	fma.rn.f32 	%f41, %f40, %f37, %f35;
	ld.global.f32 	%f42, [%rd5];
	add.f32 	%f43, %f42, %f41;
	st.global.f32 	[%rd5], %f43;
$L__BB0_7:
	ld.global.f32 	%f44, [%rd60];
	ld.global.f32 	%f45, [%rd59];
	mul.f32 	%f46, %f45, %f2;
	fma.rn.f32 	%f47, %f44, %f1, %f46;
	ld.global.f32 	%f48, [%rd58];
	fma.rn.f32 	%f7, %f48, %f3, %f47;
	cvt.rmi.f32.f32 	%f49, %f7;
	cvt.rzi.s32.f32 	%r11, %f49;
	cvt.rpi.f32.f32 	%f50, %f7;
	cvt.rzi.s32.f32 	%r12, %f50;
	add.s32 	%r13, %r11, %r1;
	add.s32 	%r57, %r12, %r1;
	setp.lt.s32 	%p9, %r13, 0;
	setp.ge.s32 	%p10, %r57, %r30;
	or.pred  	%p11, %p9, %p10;
	@%p11 bra 	$L__BB0_9;
	shl.b32 	%r59, %r30, 1;
	add.s32 	%r60, %r59, %r11;
	add.s32 	%r61, %r60, %r91;
	mul.wide.s32 	%rd33, %r61, 4;
	add.s64 	%rd34, %rd1, %rd33;
	ld.global.f32 	%f51, [%rd34];
	add.s32 	%r62, %r59, %r12;
	add.s32 	%r63, %r62, %r91;
	mul.wide.s32 	%rd35, %r63, 4;
	add.s64 	%rd36, %rd1, %rd35;
	ld.global.f32 	%f52, [%rd36];
	sub.f32 	%f53, %f52, %f51;
	cvt.rn.f32.u32 	%f54, %r13;
	add.f32 	%f55, %f7, %f4;
	sub.f32 	%f56, %f55, %f54;
	fma.rn.f32 	%f57, %f56, %f53, %f51;
	ld.global.f32 	%f58, [%rd5];
	add.f32 	%f59, %f58, %f57;
	st.global.f32 	[%rd5], %f59;
$L__BB0_9:
	ld.global.f32 	%f60, [%rd60+4];
	ld.global.f32 	%f61, [%rd59+4];
	mul.f32 	%f62, %f61, %f2;
	fma.rn.f32 	%f63, %f60, %f1, %f62;
	ld.global.f32 	%f64, [%rd58+4];
	fma.rn.f32 	%f8, %f64, %f3, %f63;
	cvt.rmi.f32.f32 	%f65, %f8;
	cvt.rzi.s32.f32 	%r14, %f65;
	cvt.rpi.f32.f32 	%f66, %f8;
	cvt.rzi.s32.f32 	%r15, %f66;
	add.s32 	%r16, %r14, %r1;
	add.s32 	%r64, %r15, %r1;
	setp.lt.s32 	%p12, %r16, 0;
	setp.ge.s32 	%p13, %r64, %r30;
	or.pred  	%p14, %p12, %p13;
	@%p14 bra 	$L__BB0_11;
	mul.lo.s32 	%r66, %r30, 3;
	add.s32 	%r67, %r66, %r14;
	add.s32 	%r68, %r67, %r91;
	mul.wide.s32 	%rd37, %r68, 4;
	add.s64 	%rd38, %rd1, %rd37;
	ld.global.f32 	%f67, [%rd38];
	add.s32 	%r69, %r66, %r15;
	add.s32 	%r70, %r69, %r91;
	mul.wide.s32 	%rd39, %r70, 4;
	add.s64 	%rd40, %rd1, %rd39;
	ld.global.f32 	%f68, [%rd40];
	sub.f32 	%f69, %f68, %f67;
	cvt.rn.f32.u32 	%f70, %r16;
	add.f32 	%f71, %f8, %f4;
	sub.f32 	%f72, %f71, %f70;
	fma.rn.f32 	%f73, %f72, %f69, %f67;
	ld.global.f32 	%f74, [%rd5];
	add.f32 	%f75, %f74, %f73;
	st.global.f32 	[%rd5], %f75;
$L__BB0_11:
	and.b32  	%r94, %r31, 2147483644;
	add.s32 	%r92, %r92, 4;
	shl.b32 	%r71, %r30, 2;
	add.s32 	%r91, %r91, %r71;
	add.s64 	%rd60, %rd60, 16;
	add.s64 	%rd59, %rd59, 16;
	add.s64 	%rd58, %rd58, 16;
	setp.ne.s32 	%p15, %r92, 0;
	@%p15 bra 	$L__BB0_3;
$L__BB0_12:
	and.b32  	%r21, %r31, 3;
	setp.eq.s32 	%p16, %r21, 0;
	@%p16 bra 	$L__BB0_22;
	setp.eq.s32 	%p17, %r21, 1;
	@%p17 bra 	$L__BB0_19;
	mul.wide.u32 	%rd41, %r94, 4;
	add.s64 	%rd15, %rd4, %rd41;
	ld.global.f32 	%f76, [%rd15];
	add.s64 	%rd16, %rd3, %rd41;
	ld.global.f32 	%f77, [%rd16];
	mul.f32 	%f78, %f77, %f2;
	fma.rn.f32 	%f79, %f76, %f1, %f78;
	add.s64 	%rd17, %rd2, %rd41;
	ld.global.f32 	%f80, [%rd17];
	fma.rn.f32 	%f9, %f80, %f3, %f79;
	cvt.rmi.f32.f32 	%f81, %f9;
	cvt.rzi.s32.f32 	%r72, %f81;
	cvt.rpi.f32.f32 	%f82, %f9;
	cvt.rzi.s32.f32 	%r73, %f82;
	add.s32 	%r22, %r72, %r1;
	add.s32 	%r74, %r73, %r1;
	setp.lt.s32 	%p18, %r22, 0;
	setp.ge.s32 	%p19, %r74, %r30;
	or.pred  	%p20, %p18, %p19;
	@%p20 bra 	$L__BB0_16;
	mul.lo.s32 	%r75, %r94, %r30;
	add.s32 	%r76, %r22, %r75;
	mul.wide.s32 	%rd42, %r76, 4;
	add.s64 	%rd43, %rd1, %rd42;
	ld.global.f32 	%f83, [%rd43];
	add.s32 	%r77, %r74, %r75;
	mul.wide.s32 	%rd44, %r77, 4;
	add.s64 	%rd45, %rd1, %rd44;
	ld.global.f32 	%f84, [%rd45];
	sub.f32 	%f85, %f84, %f83;
	cvt.rn.f32.u32 	%f86, %r22;
	add.f32 	%f87, %f9, %f4;
	sub.f32 	%f88, %f87, %f86;
	fma.rn.f32 	%f89, %f88, %f85, %f83;
	ld.global.f32 	%f90, [%rd5];
	add.f32 	%f91, %f90, %f89;
	st.global.f32 	[%rd5], %f91;
$L__BB0_16:
	ld.global.f32 	%f92, [%rd15+4];
	ld.global.f32 	%f93, [%rd16+4];
	mul.f32 	%f94, %f93, %f2;
	fma.rn.f32 	%f95, %f92, %f1, %f94;
	ld.global.f32 	%f96, [%rd17+4];
	fma.rn.f32 	%f10, %f96, %f3, %f95;
	cvt.rmi.f32.f32 	%f97, %f10;
	cvt.rzi.s32.f32 	%r78, %f97;
	cvt.rpi.f32.f32 	%f98, %f10;
	cvt.rzi.s32.f32 	%r79, %f98;
	add.s32 	%r24, %r78, %r1;
	add.s32 	%r80, %r79, %r1;
	setp.lt.s32 	%p21, %r24, 0;
	setp.ge.s32 	%p22, %r80, %r30;
	or.pred  	%p23, %p21, %p22;
	@%p23 bra 	$L__BB0_18;
	mad.lo.s32 	%r81, %r30, %r94, %r30;
	add.s32 	%r82, %r24, %r81;
	mul.wide.s32 	%rd46, %r82, 4;
	add.s64 	%rd47, %rd1, %rd46;
	ld.global.f32 	%f99, [%rd47];
	add.s32 	%r83, %r80, %r81;
	mul.wide.s32 	%rd48, %r83, 4;
	add.s64 	%rd49, %rd1, %rd48;
	ld.global.f32 	%f100, [%rd49];
	sub.f32 	%f101, %f100, %f99;
	cvt.rn.f32.u32 	%f102, %r24;
	add.f32 	%f103, %f10, %f4;
	sub.f32 	%f104, %f103, %f102;
	fma.rn.f32 	%f105, %f104, %f101, %f99;
	ld.global.f32 	%f106, [%rd5];
	add.f32 	%f107, %f106, %f105;
	st.global.f32 	[%rd5], %f107;
$L__BB0_18:
	add.s32 	%r94, %r94, 2;
$L__BB0_19:
	and.b32  	%r84, %r31, 1;
	setp.eq.b32 	%p24, %r84, 1;
	not.pred 	%p25, %p24;
	@%p25 bra 	$L__BB0_22;
	mul.wide.u32 	%rd50, %r94, 4;
	add.s64 	%rd51, %rd4, %rd50;
	ld.global.f32 	%f108, [%rd51];
	add.s64 	%rd52, %rd3, %rd50;
	ld.global.f32 	%f109, [%rd52];
	mul.f32 	%f110, %f109, %f2;
	fma.rn.f32 	%f111, %f108, %f1, %f110;
	add.s64 	%rd53, %rd2, %rd50;
	ld.global.f32 	%f112, [%rd53];
	fma.rn.f32 	%f113, %f112, %f3, %f111;
	cvt.rmi.f32.f32 	%f114, %f113;
	cvt.rzi.s32.f32 	%r85, %f114;
	cvt.rpi.f32.f32 	%f115, %f113;
	cvt.rzi.s32.f32 	%r86, %f115;
	add.f32 	%f11, %f113, %f4;
	add.s32 	%r28, %r85, %r1;
	add.s32 	%r87, %r86, %r1;
	setp.lt.s32 	%p26, %r28, 0;
	setp.ge.s32 	%p27, %r87, %r30;
	or.pred  	%p28, %p26, %p27;
	@%p28 bra 	$L__BB0_22;
	mul.lo.s32 	%r88, %r94, %r30;
	add.s32 	%r89, %r28, %r88;
	mul.wide.s32 	%rd54, %r89, 4;
	add.s64 	%rd55, %rd1, %rd54;
	ld.global.f32 	%f116, [%rd55];
	add.s32 	%r90, %r87, %r88;
	mul.wide.s32 	%rd56, %r90, 4;
	add.s64 	%rd57, %rd1, %rd56;
	ld.global.f32 	%f117, [%rd57];
	sub.f32 	%f118, %f117, %f116;
	cvt.rn.f32.u32 	%f119, %r28;
	sub.f32 	%f120, %f11, %f119;
	fma.rn.f32 	%f121, %f120, %f118, %f116;
	ld.global.f32 	%f122, [%rd5];
	add.f32 	%f123, %f122, %f121;
	st.global.f32 	[%rd5], %f123;
$L__BB0_22:
	ret;

}


// ===== COMPILED SASS (sm_100) =====

	.target	sm_100

	.elftype	@"ET_EXEC"


//--------------------- .note.nv.tkinfo           --------------------------
	.section	.note.nv.tkinfo,"",@"SHT_NOTE"
	.sectionflags	@"SHF_NOTE_NV_TKINFO"
	.tkinfo
        /*0018*/ 	.word	0x00000002
        /*0030*/ 	.string	""
        /*0030*/ 	.string	"ptxas"
        /*0030*/ 	.string	"Cuda compilation tools, release 13.0, V13.0.88"
        /*0030*/ 	.string	"Build cuda_13.0.r13.0/compiler.36424714_0"
        /*0030*/ 	.string	"-arch sm_100 -m 64 "



//--------------------- .note.nv.cuinfo           --------------------------
	.section	.note.nv.cuinfo,"",@"SHT_NOTE"
	.sectionflags	@"SHF_NOTE_NV_CUINFO"
        /*0018*/ 	.short	0x0002
        /*001a*/ 	.short	0x0064
        /*001c*/ 	.short	0x0082
	.zero		2


//--------------------- .nv.info                  --------------------------
	.section	.nv.info,"",@"SHT_CUDA_INFO"
	.align	4


	//----- nvinfo : EIATTR_REGCOUNT
	.align		4
        /*0000*/ 	.byte	0x04, 0x2f
        /*0002*/ 	.short	(.L_1 - .L_0)
	.align		4
.L_0:
        /*0004*/ 	.word	index@(_Z8backProjPfS_S_S_S_ii)
        /*0008*/ 	.word	0x0000001d


	//----- nvinfo : EIATTR_FRAME_SIZE
	.align		4
.L_1:
        /*000c*/ 	.byte	0x04, 0x11
        /*000e*/ 	.short	(.L_3 - .L_2)
	.align		4
.L_2:
        /*0010*/ 	.word	index@(_Z8backProjPfS_S_S_S_ii)
        /*0014*/ 	.word	0x00000000


	//----- nvinfo : EIATTR_MIN_STACK_SIZE
	.align		4
.L_3:
        /*0018*/ 	.byte	0x04, 0x12
        /*001a*/ 	.short	(.L_5 - .L_4)
	.align		4
.L_4:
        /*001c*/ 	.word	index@(_Z8backProjPfS_S_S_S_ii)
        /*0020*/ 	.word	0x00000000
.L_5:


//--------------------- .nv.compat                --------------------------
	.section	.nv.compat,"",@"SHT_CUDA_COMPAT_INFO"
	.align	4
        /*0000*/ 	.byte	0x02, 0x09, 0x00, 0x00, 0x02, 0x02, 0x01, 0x00, 0x02, 0x05, 0x05, 0x00, 0x03, 0x07, 0x01, 0x01
        /*0010*/ 	.byte	0x02, 0x03, 0x00, 0x00, 0x02, 0x06, 0x01, 0x00, 0x04, 0x0b, 0x08, 0x00, 0x09, 0x00, 0x00, 0x00
        /*0020*/ 	.byte	0x00, 0x00, 0x00, 0x00


//--------------------- .nv.info._Z8backProjPfS_S_S_S_ii --------------------------
	.section	.nv.info._Z8backProjPfS_S_S_S_ii,"",@"SHT_CUDA_INFO"
	.sectionflags	@""
	.align	4


	//----- nvinfo : EIATTR_CUDA_API_VERSION
	.align		4
        /*0000*/ 	.byte	0x04, 0x37
        /*0002*/ 	.short	(.L_7 - .L_6)
.L_6:
        /*0004*/ 	.word	0x00000082


	//----- nvinfo : EIATTR_KPARAM_INFO
	.align		4
.L_7:
        /*0008*/ 	.byte	0x04, 0x17
        /*000a*/ 	.short	(.L_9 - .L_8)
.L_8:
        /*000c*/ 	.word	0x00000000
        /*0010*/ 	.short	0x0006
        /*0012*/ 	.short	0x002c
        /*0014*/ 	.byte	0x00, 0xf0, 0x11, 0x00


	//----- nvinfo : EIATTR_KPARAM_INFO
	.align		4
.L_9:
        /*0018*/ 	.byte	0x04, 0x17
        /*001a*/ 	.short	(.L_11 - .L_10)
.L_10:
        /*001c*/ 	.word	0x00000000
        /*0020*/ 	.short	0x0005
        /*0022*/ 	.short	0x0028
        /*0024*/ 	.byte	0x00, 0xf0, 0x11, 0x00


	//----- nvinfo : EIATTR_KPARAM_INFO
	.align		4
.L_11:
        /*0028*/ 	.byte	0x04, 0x17
        /*002a*/ 	.short	(.L_13 - .L_12)
.L_12:
        /*002c*/ 	.word	0x00000000
        /*0030*/ 	.short	0x0004
        /*0032*/ 	.short	0x0020
        /*0034*/ 	.byte	0x00, 0xf5, 0x21, 0x00


	//----- nvinfo : EIATTR_KPARAM_INFO
	.align		4
.L_13:
        /*0038*/ 	.byte	0x04, 0x17
        /*003a*/ 	.short	(.L_15 - .L_14)
.L_14:
        /*003c*/ 	.word	0x00000000
        /*0040*/ 	.short	0x0003
        /*0042*/ 	.short	0x0018
        /*0044*/ 	.byte	0x00, 0xf5, 0x21, 0x00


	//----- nvinfo : EIATTR_KPARAM_INFO
	.align		4
.L_15:
        /*0048*/ 	.byte	0x04, 0x17
        /*004a*/ 	.short	(.L_17 - .L_16)
.L_16:
        /*004c*/ 	.word	0x00000000
        /*0050*/ 	.short	0x0002
        /*0052*/ 	.short	0x0010
        /*0054*/ 	.byte	0x00, 0xf5, 0x21, 0x00


	//----- nvinfo : EIATTR_KPARAM_INFO
	.align		4
.L_17:
        /*0058*/ 	.byte	0x04, 0x17
        /*005a*/ 	.short	(.L_19 - .L_18)
.L_18:
        /*005c*/ 	.word	0x00000000
        /*0060*/ 	.short	0x0001
        /*0062*/ 	.short	0x0008
        /*0064*/ 	.byte	0x00, 0xf5, 0x21, 0x00


	//----- nvinfo : EIATTR_KPARAM_INFO
	.align		4
.L_19:
        /*0068*/ 	.byte	0x04, 0x17
        /*006a*/ 	.short	(.L_21 - .L_20)
.L_20:
        /*006c*/ 	.word	0x00000000
        /*0070*/ 	.short	0x0000
        /*0072*/ 	.short	0x0000
        /*0074*/ 	.byte	0x00, 0xf5, 0x21, 0x00


	//----- nvinfo : EIATTR_SPARSE_MMA_MASK
	.align		4
.L_21:
        /*0078*/ 	.byte	0x03, 0x50
        /*007a*/ 	.short	0x0000


	//----- nvinfo : EIATTR_MAXREG_COUNT
	.align		4
        /*007c*/ 	.byte	0x03, 0x1b
        /*007e*/ 	.short	0x00ff


	//----- nvinfo : EIATTR_MERCURY_ISA_VERSION
	.align		4
        /*0080*/ 	.byte	0x03, 0x5f
        /*0082*/ 	.short	0x0101


	//----- nvinfo : EIATTR_VRC_CTA_INIT_COUNT
	.align		4
        /*0084*/ 	.byte	0x02, 0x4a
	.zero		1
	.zero		1


	//----- nvinfo : EIATTR_EXIT_INSTR_OFFSETS
	.align		4
        /*0088*/ 	.byte	0x04, 0x1c
        /*008a*/ 	.short	(.L_23 - .L_22)


	//   ....[0]....
.L_22:
        /*008c*/ 	.word	0x00000030


	//   ....[1]....
        /*0090*/ 	.word	0x00000a80


	//   ....[2]....
        /*0094*/ 	.word	0x00000ee0


	//   ....[3]....
        /*0098*/ 	.word	0x00001010


	//   ....[4]....
        /*009c*/ 	.word	0x00001110


	//----- nvinfo : EIATTR_CRS_STACK_SIZE
	.align		4
.L_23:
        /*00a0*/ 	.byte	0x04, 0x1e
        /*00a2*/ 	.short	(.L_25 - .L_24)
.L_24:
        /*00a4*/ 	.word	0x00000000


	//----- nvinfo : EIATTR_CBANK_PARAM_SIZE
	.align		4
.L_25:
        /*00a8*/ 	.byte	0x03, 0x19
        /*00aa*/ 	.short	0x0030


	//----- nvinfo : EIATTR_PARAM_CBANK
	.align		4
        /*00ac*/ 	.byte	0x04, 0x0a
        /*00ae*/ 	.short	(.L_27 - .L_26)
	.align		4
.L_26:
        /*00b0*/ 	.word	index@(.nv.constant0._Z8backProjPfS_S_S_S_ii)
        /*00b4*/ 	.short	0x0380
        /*00b6*/ 	.short	0x0030


	//----- nvinfo : EIATTR_SW_WAR
	.align		4
.L_27:
        /*00b8*/ 	.byte	0x04, 0x36
        /*00ba*/ 	.short	(.L_29 - .L_28)
.L_28:
        /*00bc*/ 	.word	0x00000008
.L_29:


//--------------------- .nv.callgraph             --------------------------
	.section	.nv.callgraph,"",@"SHT_CUDA_CALLGRAPH"
	.align	4
	.sectionentsize	8
	.align		4
        /*0000*/ 	.word	0x00000000
	.align		4
        /*0004*/ 	.word	0xffffffff
	.align		4
        /*0008*/ 	.word	0x00000000
	.align		4
        /*000c*/ 	.word	0xfffffffe
	.align		4
        /*0010*/ 	.word	0x00000000
	.align		4
        /*0014*/ 	.word	0xfffffffd
	.align		4
        /*0018*/ 	.word	0x00000000
	.align		4
        /*001c*/ 	.word	0xfffffffc


//--------------------- .text._Z8backProjPfS_S_S_S_ii --------------------------
	.section	.text._Z8backProjPfS_S_S_S_ii,"ax",@progbits
	.align	128
        .global         _Z8backProjPfS_S_S_S_ii
        .type           _Z8backProjPfS_S_S_S_ii,@function
        .size           _Z8backProjPfS_S_S_S_ii,(.L_x_6 - _Z8backProjPfS_S_S_S_ii)
        .other          _Z8backProjPfS_S_S_S_ii,@"STO_CUDA_ENTRY STV_DEFAULT"
_Z8backProjPfS_S_S_S_ii:
.text._Z8backProjPfS_S_S_S_ii:
[----:B------:R-:W-:Y:S08]  /*0000*/  LDC R1, c[0x0][0x37c] ;  /* 0x0000df00ff017b82 */ /* 0x000ff00000000800 */
[----:B------:R-:W0:Y:S02]  /*0010*/  LDC R6, c[0x0][0x3ac] ;  /* 0x0000eb00ff067b82 */ /* 0x000e240000000800 */
[----:B0-----:R-:W-:-:S13]  /*0020*/  ISETP.GE.AND P0, PT, R6, 0x1, PT ;  /* 0x000000010600780c */ /* 0x001fda0003f06270 */
[----:B------:R-:W-:Y:S05]  /*0030*/  @!P0 EXIT ;  /* 0x000000000000894d */ /* 0x000fea0003800000 */
[----:B------:R-:W0:Y:S01]  /*0040*/  S2R R2, SR_CTAID.X ;  /* 0x0000000000027919 */ /* 0x000e220000002500 */
[----:B------:R-:W1:Y:S01]  /*0050*/  LDC R22, c[0x0][0x3a8] ;  /* 0x0000ea00ff167b82 */ /* 0x000e620000000800 */
[----:B------:R-:W-:Y:S01]  /*0060*/  ISETP.GE.U32.AND P0, PT, R6, 0x4, PT ;  /* 0x000000040600780c */ /* 0x000fe20003f06070 */
[----:B------:R-:W2:Y:S01]  /*0070*/  LDCU.64 UR12, c[0x0][0x358] ;  /* 0x00006b00ff0c77ac */ /* 0x000ea20008000a00 */
[----:B------:R-:W0:Y:S01]  /*0080*/  S2R R7, SR_CTAID.Y ;  /* 0x0000000000077919 */ /* 0x000e220000002600 */
[----:B------:R-:W-:Y:S01]  /*0090*/  HFMA2 R19, -RZ, RZ, 0, 0 ;  /* 0x00000000ff137431 */ /* 0x000fe200000001ff */
[----:B------:R-:W3:Y:S03]  /*00a0*/  S2R R0, SR_TID.X ;  /* 0x0000000000007919 */ /* 0x000ee60000002100 */
[----:B------:R-:W4:Y:S01]  /*00b0*/  LDC.64 R10, c[0x0][0x380] ;  /* 0x0000e000ff0a7b82 */ /* 0x000f220000000a00 */
[----:B-1----:R-:W-:-:S04]  /*00c0*/  LEA.HI R5, R22, R22, RZ, 0x1 ;  /* 0x0000001616057211 */ /* 0x002fc800078f08ff */
[----:B------:R-:W-:-:S04]  /*00d0*/  SHF.R.S32.HI R5, RZ, 0x1, R5 ;  /* 0x00000001ff057819 */ /* 0x000fc80000011405 */
[----:B------:R-:W-:Y:S01]  /*00e0*/  I2FP.F32.S32 R4, R5 ;  /* 0x0000000500047245 */ /* 0x000fe20000201400 */
[----:B0-----:R-:W-:-:S04]  /*00f0*/  IMAD R3, R7, R22, R2 ;  /* 0x0000001607037224 */ /* 0x001fc800078e0202 */
[----:B---3--:R-:W-:Y:S01]  /*0100*/  IMAD R3, R3, R22, R0 ;  /* 0x0000001603037224 */ /* 0x008fe200078e0200 */
[----:B------:R-:W-:-:S03]  /*0110*/  IADD3 R0, PT, PT, R0, 0x1, -R5 ;  /* 0x0000000100007810 */ /* 0x000fc60007ffe805 */
[----:B----4-:R-:W-:Y:S01]  /*0120*/  IMAD.WIDE R10, R3, 0x4, R10 ;  /* 0x00000004030a7825 */ /* 0x010fe200078e020a */
[--C-:B------:R-:W-:Y:S02]  /*0130*/  IADD3 R3, PT, PT, R2, 0x1, -R5.reuse ;  /* 0x0000000102037810 */ /* 0x100fe40007ffe805 */
[----:B------:R-:W-:Y:S02]  /*0140*/  IADD3 R2, PT, PT, R7, 0x1, -R5 ;  /* 0x0000000107027810 */ /* 0x000fe40007ffe805 */
[----:B------:R-:W-:Y:S02]  /*0150*/  I2FP.F32.S32 R3, R3 ;  /* 0x0000000300037245 */ /* 0x000fe40000201400 */
[----:B------:R-:W-:Y:S02]  /*0160*/  I2FP.F32.S32 R2, R2 ;  /* 0x0000000200027245 */ /* 0x000fe40000201400 */
[----:B------:R-:W-:Y:S01]  /*0170*/  I2FP.F32.S32 R0, R0 ;  /* 0x0000000000007245 */ /* 0x000fe20000201400 */
[----:B--2---:R-:W-:Y:S06]  /*0180*/  @!P0 BRA `(.L_x_0) ;  /* 0x0000000800348947 */ /* 0x004fec0003800000 */
[----:B------:R-:W0:Y:S01]  /*0190*/  LDCU.128 UR4, c[0x0][0x390] ;  /* 0x00007200ff0477ac */ /* 0x000e220008000c00 */
[----:B------:R-:W1:Y:S01]  /*01a0*/  LDC R22, c[0x0][0x3a8] ;  /* 0x0000ea00ff167b82 */ /* 0x000e620000000800 */
[----:B------:R-:W-:Y:S01]  /*01b0*/  LOP3.LUT R6, R6, 0x7ffffffc, RZ, 0xc0, !PT ;  /* 0x7ffffffc06067812 */ /* 0x000fe200078ec0ff */
[----:B------:R-:W2:Y:S01]  /*01c0*/  LDCU.64 UR10, c[0x0][0x3a0] ;  /* 0x00007400ff0a77ac */ /* 0x000ea20008000a00 */
[----:B------:R-:W-:Y:S02]  /*01d0*/  MOV R7, R5 ;  /* 0x0000000500077202 */ /* 0x000fe40000000f00 */
[----:B------:R-:W-:Y:S01]  /*01e0*/  IADD3 R8, PT, PT, -R6, RZ, RZ ;  /* 0x000000ff06087210 */ /* 0x000fe20007ffe1ff */
[----:B0-----:R-:W-:Y:S02]  /*01f0*/  UIADD3 UR8, UP0, UPT, UR4, 0x8, URZ ;  /* 0x0000000804087890 */ /* 0x001fe4000ff1e0ff */
[----:B------:R-:W-:Y:S02]  /*0200*/  UIADD3 UR6, UP1, UPT, UR6, 0x8, URZ ;  /* 0x0000000806067890 */ /* 0x000fe4000ff3e0ff */
[----:B--2---:R-:W-:-:S02]  /*0210*/  UIADD3 UR4, UP2, UPT, UR10, 0x8, URZ ;  /* 0x000000080a047890 */ /* 0x004fc4000ff5e0ff */
[----:B------:R-:W-:Y:S01]  /*0220*/  UIADD3.X UR9, UPT, UPT, URZ, UR5, URZ, UP0, !UPT ;  /* 0x00000005ff097290 */ /* 0x000fe200087fe4ff */
[----:B------:R-:W-:Y:S01]  /*0230*/  MOV R12, UR8 ;  /* 0x00000008000c7c02 */ /* 0x000fe20008000f00 */
[----:B------:R-:W-:Y:S01]  /*0240*/  UIADD3.X UR7, UPT, UPT, URZ, UR7, URZ, UP1, !UPT ;  /* 0x00000007ff077290 */ /* 0x000fe20008ffe4ff */
[----:B------:R-:W-:Y:S01]  /*0250*/  MOV R14, UR6 ;  /* 0x00000006000e7c02 */ /* 0x000fe20008000f00 */
[----:B------:R-:W-:Y:S01]  /*0260*/  UIADD3.X UR5, UPT, UPT, URZ, UR11, URZ, UP2, !UPT ;  /* 0x0000000bff057290 */ /* 0x000fe200097fe4ff */
[----:B------:R-:W-:Y:S02]  /*0270*/  MOV R16, UR4 ;  /* 0x0000000400107c02 */ /* 0x000fe40008000f00 */
[----:B------:R-:W-:Y:S02]  /*0280*/  MOV R13, UR9 ;  /* 0x00000009000d7c02 */ /* 0x000fe40008000f00 */
[----:B------:R-:W-:Y:S02]  /*0290*/  MOV R15, UR7 ;  /* 0x00000007000f7c02 */ /* 0x000fe40008000f00 */
[----:B------:R-:W-:-:S07]  /*02a0*/  MOV R17, UR5 ;  /* 0x0000000500117c02 */ /* 0x000fce0008000f00 */
.L_x_1:
[----:B------:R-:W2:Y:S04]  /*02b0*/  LDG.E R18, desc[UR12][R14.64+-0x8] ;  /* 0xfffff80c0e127981 */ /* 0x000ea8000c1e1900 */
[----:B------:R-:W3:Y:S04]  /*02c0*/  LDG.E R9, desc[UR12][R12.64+-0x8] ;  /* 0xfffff80c0c097981 */ /* 0x000ee8000c1e1900 */
[----:B------:R-:W4:Y:S01]  /*02d0*/  LDG.E R23, desc[UR12][R16.64+-0x8] ;  /* 0xfffff80c10177981 */ /* 0x000f22000c1e1900 */
[----:B--2---:R-:W-:-:S04]  /*02e0*/  FMUL R19, R3, R18 ;  /* 0x0000001203137220 */ /* 0x004fc80000400000 */
[----:B---3--:R-:W-:-:S04]  /*02f0*/  FFMA R9, R0, R9, R19 ;  /* 0x0000000900097223 */ /* 0x008fc80000000013 */
[----:B----4-:R-:W-:-:S04]  /*0300*/  FFMA R23, R2, R23, R9 ;  /* 0x0000001702177223 */ /* 0x010fc80000000009 */
[----:B------:R-:W0:Y:S08]  /*0310*/  F2I.CEIL.NTZ R24, R23 ;  /* 0x0000001700187305 */ /* 0x000e30000020b100 */
[----:B------:R-:W2:Y:S01]  /*0320*/  F2I.FLOOR.NTZ R20, R23 ;  /* 0x0000001700147305 */ /* 0x000ea20000207100 */
[----:B0-----:R-:W-:-:S04]  /*0330*/  IADD3 R19, PT, PT, R5, R24, RZ ;  /* 0x0000001805137210 */ /* 0x001fc80007ffe0ff */
[----:B-1----:R-:W-:Y:S02]  /*0340*/  ISETP.GE.AND P0, PT, R19, R22, PT ;  /* 0x000000161300720c */ /* 0x002fe40003f06270 */
[----:B--2---:R-:W-:-:S04]  /*0350*/  IADD3 R9, PT, PT, R5, R20, RZ ;  /* 0x0000001405097210 */ /* 0x004fc80007ffe0ff */
[----:B------:R-:W-:-:S13]  /*0360*/  ISETP.LT.OR P0, PT, R9, RZ, P0 ;  /* 0x000000ff0900720c */ /* 0x000fda0000701670 */
[----:B------:R-:W0:Y:S01]  /*0370*/  @!P0 LDC.64 R18, c[0x0][0x388] ;  /* 0x0000e200ff128b82 */ /* 0x000e220000000a00 */
[-C--:B------:R-:W-:Y:S01]  /*0380*/  @!P0 IADD3 R21, PT, PT, R20, R7.reuse, RZ ;  /* 0x0000000714158210 */ /* 0x080fe20007ffe0ff */
[----:B------:R-:W2:Y:S01]  /*0390*/  @!P0 LDG.E R26, desc[UR12][R10.64] ;  /* 0x0000000c0a1a8981 */ /* 0x000ea2000c1e1900 */
[----:B------:R-:W-:-:S03]  /*03a0*/  @!P0 IADD3 R25, PT, PT, R24, R7, RZ ;  /* 0x0000000718198210 */ /* 0x000fc60007ffe0ff */
[----:B0-----:R-:W-:-:S04]  /*03b0*/  @!P0 IMAD.WIDE R20, R21, 0x4, R18 ;  /* 0x0000000415148825 */ /* 0x001fc800078e0212 */
[----:B------:R-:W-:Y:S02]  /*03c0*/  @!P0 IMAD.WIDE R18, R25, 0x4, R18 ;  /* 0x0000000419128825 */ /* 0x000fe400078e0212 */
[----:B------:R-:W3:Y:S04]  /*03d0*/  @!P0 LDG.E R20, desc[UR12][R20.64] ;  /* 0x0000000c14148981 */ /* 0x000ee8000c1e1900 */
[----:B------:R-:W3:Y:S01]  /*03e0*/  @!P0 LDG.E R19, desc[UR12][R18.64] ;  /* 0x0000000c12138981 */ /* 0x000ee2000c1e1900 */
[----:B------:R-:W-:Y:S01]  /*03f0*/  @!P0 I2FP.F32.U32 R9, R9 ;  /* 0x0000000900098245 */ /* 0x000fe20000201000 */
[----:B------:R-:W-:-:S04]  /*0400*/  @!P0 FADD R24, R4, R23 ;  /* 0x0000001704188221 */ /* 0x000fc80000000000 */
[----:B------:R-:W-:Y:S01]  /*0410*/  @!P0 FADD R24, -R9, R24 ;  /* 0x0000001809188221 */ /* 0x000fe20000000100 */
[----:B---3--:R-:W-:-:S04]  /*0420*/  @!P0 FADD R9, -R20, R19 ;  /* 0x0000001314098221 */ /* 0x008fc80000000100 */
[----:B------:R-:W-:-:S04]  /*0430*/  @!P0 FFMA R9, R9, R24, R20 ;  /* 0x0000001809098223 */ /* 0x000fc80000000014 */
[----:B--2---:R-:W-:-:S05]  /*0440*/  @!P0 FADD R25, R9, R26 ;  /* 0x0000001a09198221 */ /* 0x004fca0000000000 */
[----:B------:R0:W-:Y:S04]  /*0450*/  @!P0 STG.E desc[UR12][R10.64], R25 ;  /* 0x000000190a008986 */ /* 0x0001e8000c10190c */
[----:B------:R-:W2:Y:S04]  /*0460*/  LDG.E R24, desc[UR12][R14.64+-0x4] ;  /* 0xfffffc0c0e187981 */ /* 0x000ea8000c1e1900 */
[----:B------:R-:W3:Y:S04]  /*0470*/  LDG.E R9, desc[UR12][R12.64+-0x4] ;  /* 0xfffffc0c0c097981 */ /* 0x000ee8000c1e1900 */
[----:B------:R-:W4:Y:S01]  /*0480*/  LDG.E R23, desc[UR12][R16.64+-0x4] ;  /* 0xfffffc0c10177981 */ /* 0x000f22000c1e1900 */
[----:B--2---:R-:W-:-:S04]  /*0490*/  FMUL R19, R3, R24 ;  /* 0x0000001803137220 */ /* 0x004fc80000400000 */
[----:B---3--:R-:W-:-:S04]  /*04a0*/  FFMA R9, R0, R9, R19 ;  /* 0x0000000900097223 */ /* 0x008fc80000000013 */
[----:B----4-:R-:W-:-:S04]  /*04b0*/  FFMA R23, R2, R23, R9 ;  /* 0x0000001702177223 */ /* 0x010fc80000000009 */
[----:B------:R-:W1:Y:S08]  /*04c0*/  F2I.CEIL.NTZ R24, R23 ;  /* 0x0000001700187305 */ /* 0x000e70000020b100 */
[----:B------:R-:W2:Y:S01]  /*04d0*/  F2I.FLOOR.NTZ R20, R23 ;  /* 0x0000001700147305 */ /* 0x000ea20000207100 */
[----:B-1----:R-:W-:-:S04]  /*04e0*/  IADD3 R19, PT, PT, R5, R24, RZ ;  /* 0x0000001805137210 */ /* 0x002fc80007ffe0ff */
[----:B------:R-:W-:Y:S02]  /*04f0*/  ISETP.GE.AND P0, PT, R19, R22, PT ;  /* 0x000000161300720c */ /* 0x000fe40003f06270 */
[----:B--2---:R-:W-:-:S04]  /*0500*/  IADD3 R9, PT, PT, R5, R20, RZ ;  /* 0x0000001405097210 */ /* 0x004fc80007ffe0ff */
[----:B------:R-:W-:-:S13]  /*0510*/  ISETP.LT.OR P0, PT, R9, RZ, P0 ;  /* 0x000000ff0900720c */ /* 0x000fda0000701670 */
[----:B------:R-:W1:Y:S01]  /*0520*/  @!P0 LDC.64 R18, c[0x0][0x388] ;  /* 0x0000e200ff128b82 */ /* 0x000e620000000a00 */
[CC--:B------:R-:W-:Y:S01]  /*0530*/  @!P0 IADD3 R21, PT, PT, R7.reuse, R22.reuse, R20 ;  /* 0x0000001607158210 */ /* 0x0c0fe20007ffe014 */
[----:B------:R-:W2:Y:S01]  /*0540*/  @!P0 LDG.E R26, desc[UR12][R10.64] ;  /* 0x0000000c0a1a8981 */ /* 0x000ea2000c1e1900 */
[----:B0-----:R-:W-:-:S03]  /*0550*/  @!P0 IADD3 R25, PT, PT, R7, R22, R24 ;  /* 0x0000001607198210 */ /* 0x001fc60007ffe018 */
[----:B-1----:R-:W-:-:S04]  /*0560*/  @!P0 IMAD.WIDE R20, R21, 0x4, R18 ;  /* 0x0000000415148825 */ /* 0x002fc800078e0212 */
        /* <DEDUP_REMOVED lines=23> */
[C---:B------:R-:W-:Y:S01]  /*06e0*/  @!P0 LEA R18, R22.reuse, R18, 0x1 ;  /* 0x0000001216128211 */ /* 0x040fe200078e08ff */
[----:B------:R-:W2:Y:S01]  /*06f0*/  @!P0 LDG.E R26, desc[UR12][R10.64] ;  /* 0x0000000c0a1a8981 */ /* 0x000ea2000c1e1900 */
[----:B------:R-:W-:Y:S02]  /*0700*/  @!P0 LEA R24, R22, R24, 0x1 ;  /* 0x0000001816188211 */ /* 0x000fe400078e08ff */
[-C--:B------:R-:W-:Y:S02]  /*0710*/  @!P0 IADD3 R19, PT, PT, R18, R7.reuse, RZ ;  /* 0x0000000712138210 */ /* 0x080fe40007ffe0ff */
[----:B0-----:R-:W-:-:S03]  /*0720*/  @!P0 IADD3 R25, PT, PT, R24, R7, RZ ;  /* 0x0000000718198210 */ /* 0x001fc60007ffe0ff */
        /* <DEDUP_REMOVED lines=24> */
[C---:B------:R-:W-:Y:S01]  /*08b0*/  @!P0 IMAD R18, R22.reuse, 0x3, R18 ;  /* 0x0000000316128824 */ /* 0x040fe200078e0212 */
[----:B------:R-:W2:Y:S01]  /*08c0*/  @!P0 LDG.E R26, desc[UR12][R10.64] ;  /* 0x0000000c0a1a8981 */ /* 0x000ea2000c1e1900 */
[----:B------:R-:W-:-:S03]  /*08d0*/  @!P0 IMAD R24, R22, 0x3, R24 ;  /* 0x0000000316188824 */ /* 0x000fc600078e0218 */
        /* <DEDUP_REMOVED lines=9> */
[----:B------:R-:W-:Y:S02]  /*0970*/  IADD3 R8, PT, PT, R8, 0x4, RZ ;  /* 0x0000000408087810 */ /* 0x000fe40007ffe0ff */
[----:B------:R-:W-:Y:S02]  /*0980*/  IADD3 R12, P1, PT, R12, 0x10, RZ ;  /* 0x000000100c0c7810 */ /* 0x000fe40007f3e0ff */
[----:B------:R-:W-:Y:S02]  /*0990*/  IADD3 R14, P2, PT, R14, 0x10, RZ ;  /* 0x000000100e0e7810 */ /* 0x000fe40007f5e0ff */
[----:B------:R-:W-:Y:S02]  /*09a0*/  IADD3 R16, P3, PT, R16, 0x10, RZ ;  /* 0x0000001010107810 */ /* 0x000fe40007f7e0ff */
[----:B------:R-:W-:Y:S02]  /*09b0*/  IADD3.X R13, PT, PT, RZ, R13, RZ, P1, !PT ;  /* 0x0000000dff0d7210 */ /* 0x000fe40000ffe4ff */
[----:B------:R-:W-:-:S02]  /*09c0*/  IADD3.X R15, PT, PT, RZ, R15, RZ, P2, !PT ;  /* 0x0000000fff0f7210 */ /* 0x000fc400017fe4ff */
[----:B------:R-:W-:Y:S02]  /*09d0*/  IADD3.X R17, PT, PT, RZ, R17, RZ, P3, !PT ;  /* 0x00000011ff117210 */ /* 0x000fe40001ffe4ff */
[----:B------:R-:W-:Y:S01]  /*09e0*/  LEA R7, R22, R7, 0x2 ;  /* 0x0000000716077211 */ /* 0x000fe200078e10ff */
[----:B---3--:R-:W-:-:S04]  /*09f0*/  @!P0 FADD R9, -R18, R21 ;  /* 0x0000001512098221 */ /* 0x008fc80000000100 */
[----:B------:R-:W-:-:S04]  /*0a00*/  @!P0 FFMA R9, R9, R24, R18 ;  /* 0x0000001809098223 */ /* 0x000fc80000000012 */
[----:B--2---:R-:W-:-:S05]  /*0a10*/  @!P0 FADD R9, R9, R26 ;  /* 0x0000001a09098221 */ /* 0x004fca0000000000 */
[----:B------:R0:W-:Y:S01]  /*0a20*/  @!P0 STG.E desc[UR12][R10.64], R9 ;  /* 0x000000090a008986 */ /* 0x0001e2000c10190c */
[----:B------:R-:W-:-:S13]  /*0a30*/  ISETP.NE.AND P0, PT, R8, RZ, PT ;  /* 0x000000ff0800720c */ /* 0x000fda0003f05270 */
[----:B0-----:R-:W-:Y:S05]  /*0a40*/  @P0 BRA `(.L_x_1) ;  /* 0xfffffff800180947 */ /* 0x001fea000383ffff */
[----:B------:R-:W-:-:S07]  /*0a50*/  MOV R19, R6 ;  /* 0x0000000600137202 */ /* 0x000fce0000000f00 */
.L_x_0:
[----:B------:R-:W0:Y:S02]  /*0a60*/  LDC R18, c[0x0][0x3ac] ;  /* 0x0000eb00ff127b82 */ /* 0x000e240000000800 */
[----:B0-----:R-:W-:-:S13]  /*0a70*/  LOP3.LUT P0, R6, R18, 0x3, RZ, 0xc0, !PT ;  /* 0x0000000312067812 */ /* 0x001fda000780c0ff */
[----:B------:R-:W-:Y:S05]  /*0a80*/  @!P0 EXIT ;  /* 0x000000000000894d */ /* 0x000fea0003800000 */
[----:B------:R-:W-:-:S13]  /*0a90*/  ISETP.NE.AND P0, PT, R6, 0x1, PT ;  /* 0x000000010600780c */ /* 0x000fda0003f05270 */
[----:B------:R-:W-:Y:S05]  /*0aa0*/  @!P0 BRA `(.L_x_2) ;  /* 0x0000000400048947 */ /* 0x000fea0003800000 */
[----:B------:R-:W0:Y:S08]  /*0ab0*/  LDC.64 R6, c[0x0][0x398] ;  /* 0x0000e600ff067b82 */ /* 0x000e300000000a00 */
[----:B------:R-:W1:Y:S08]  /*0ac0*/  LDC.64 R8, c[0x0][0x390] ;  /* 0x0000e400ff087b82 */ /* 0x000e700000000a00 */
[----:B------:R-:W2:Y:S01]  /*0ad0*/  LDC.64 R12, c[0x0][0x3a0] ;  /* 0x0000e800ff0c7b82 */ /* 0x000ea20000000a00 */
[----:B0-----:R-:W-:-:S05]  /*0ae0*/  IMAD.WIDE.U32 R6, R19, 0x4, R6 ;  /* 0x0000000413067825 */ /* 0x001fca00078e0006 */
[----:B------:R-:W3:Y:S01]  /*0af0*/  LDG.E R14, desc[UR12][R6.64] ;  /* 0x0000000c060e7981 */ /* 0x000ee2000c1e1900 */
[----:B-1----:R-:W-:-:S05]  /*0b00*/  IMAD.WIDE.U32 R8, R19, 0x4, R8 ;  /* 0x0000000413087825 */ /* 0x002fca00078e0008 */
[----:B------:R-:W4:Y:S01]  /*0b10*/  LDG.E R15, desc[UR12][R8.64] ;  /* 0x0000000c080f7981 */ /* 0x000f22000c1e1900 */
[----:B--2---:R-:W-:-:S05]  /*0b20*/  IMAD.WIDE.U32 R12, R19, 0x4, R12 ;  /* 0x00000004130c7825 */ /* 0x004fca00078e000c */
[----:B------:R-:W2:Y:S01]  /*0b30*/  LDG.E R21, desc[UR12][R12.64] ;  /* 0x0000000c0c157981 */ /* 0x000ea2000c1e1900 */
[----:B---3--:R-:W-:-:S04]  /*0b40*/  FMUL R17, R3, R14 ;  /* 0x0000000e03117220 */ /* 0x008fc80000400000 */
[----:B----4-:R-:W-:-:S04]  /*0b50*/  FFMA R15, R0, R15, R17 ;  /* 0x0000000f000f7223 */ /* 0x010fc80000000011 */
[----:B--2---:R-:W-:-:S04]  /*0b60*/  FFMA R21, R2, R21, R15 ;  /* 0x0000001502157223 */ /* 0x004fc8000000000f */
[----:B------:R-:W0:Y:S08]  /*0b70*/  F2I.CEIL.NTZ R14, R21 ;  /* 0x00000015000e7305 */ /* 0x000e30000020b100 */
[----:B------:R-:W1:Y:S01]  /*0b80*/  F2I.FLOOR.NTZ R20, R21 ;  /* 0x0000001500147305 */ /* 0x000e620000207100 */
[----:B0-----:R-:W-:-:S04]  /*0b90*/  IADD3 R23, PT, PT, R5, R14, RZ ;  /* 0x0000000e05177210 */ /* 0x001fc80007ffe0ff */
[----:B------:R-:W-:Y:S02]  /*0ba0*/  ISETP.GE.AND P0, PT, R23, R22, PT ;  /* 0x000000161700720c */ /* 0x000fe40003f06270 */
[----:B-1----:R-:W-:-:S04]  /*0bb0*/  IADD3 R20, PT, PT, R5, R20, RZ ;  /* 0x0000001405147210 */ /* 0x002fc80007ffe0ff */
[----:B------:R-:W-:-:S13]  /*0bc0*/  ISETP.LT.OR P0, PT, R20, RZ, P0 ;  /* 0x000000ff1400720c */ /* 0x000fda0000701670 */
[----:B------:R-:W0:Y:S01]  /*0bd0*/  @!P0 LDC.64 R16, c[0x0][0x388] ;  /* 0x0000e200ff108b82 */ /* 0x000e220000000a00 */
[CC--:B------:R-:W-:Y:S02]  /*0be0*/  @!P0 IMAD R15, R19.reuse, R22.reuse, R20 ;  /* 0x00000016130f8224 */ /* 0x0c0fe400078e0214 */
[----:B------:R-:W-:Y:S02]  /*0bf0*/  @!P0 IMAD R23, R19, R22, R23 ;  /* 0x0000001613178224 */ /* 0x000fe400078e0217 */
[----:B0-----:R-:W-:-:S04]  /*0c00*/  @!P0 IMAD.WIDE R14, R15, 0x4, R16 ;  /* 0x000000040f0e8825 */ /* 0x001fc800078e0210 */
[----:B------:R-:W-:Y:S02]  /*0c10*/  @!P0 IMAD.WIDE R16, R23, 0x4, R16 ;  /* 0x0000000417108825 */ /* 0x000fe400078e0210 */
[----:B------:R-:W2:Y:S04]  /*0c20*/  @!P0 LDG.E R14, desc[UR12][R14.64] ;  /* 0x0000000c0e0e8981 */ /* 0x000ea8000c1e1900 */
[----:B------:R-:W2:Y:S04]  /*0c30*/  @!P0 LDG.E R17, desc[UR12][R16.64] ;  /* 0x0000000c10118981 */ /* 0x000ea8000c1e1900 */
[----:B------:R-:W3:Y:S01]  /*0c40*/  @!P0 LDG.E R23, desc[UR12][R10.64] ;  /* 0x0000000c0a178981 */ /* 0x000ee2000c1e1900 */
[----:B------:R-:W-:Y:S01]  /*0c50*/  @!P0 I2FP.F32.U32 R20, R20 ;  /* 0x0000001400148245 */ /* 0x000fe20000201000 */
[----:B------:R-:W-:-:S04]  /*0c60*/  @!P0 FADD R21, R4, R21 ;  /* 0x0000001504158221 */ /* 0x000fc80000000000 */
[----:B------:R-:W-:Y:S01]  /*0c70*/  @!P0 FADD R20, -R20, R21 ;  /* 0x0000001514148221 */ /* 0x000fe20000000100 */
[----:B--2---:R-:W-:-:S04]  /*0c80*/  @!P0 FADD R21, -R14, R17 ;  /* 0x000000110e158221 */ /* 0x004fc80000000100 */
[----:B------:R-:W-:-:S04]  /*0c90*/  @!P0 FFMA R20, R21, R20, R14 ;  /* 0x0000001415148223 */ /* 0x000fc8000000000e */
[----:B---3--:R-:W-:-:S05]  /*0ca0*/  @!P0 FADD R21, R20, R23 ;  /* 0x0000001714158221 */ /* 0x008fca0000000000 */
[----:B------:R0:W-:Y:S04]  /*0cb0*/  @!P0 STG.E desc[UR12][R10.64], R21 ;  /* 0x000000150a008986 */ /* 0x0001e8000c10190c */
[----:B------:R-:W2:Y:S04]  /*0cc0*/  LDG.E R6, desc[UR12][R6.64+0x4] ;  /* 0x0000040c06067981 */ /* 0x000ea8000c1e1900 */
[----:B------:R-:W3:Y:S04]  /*0cd0*/  LDG.E R9, desc[UR12][R8.64+0x4] ;  /* 0x0000040c08097981 */ /* 0x000ee8000c1e1900 */
[----:B------:R-:W4:Y:S01]  /*0ce0*/  LDG.E R12, desc[UR12][R12.64+0x4] ;  /* 0x0000040c0c0c7981 */ /* 0x000f22000c1e1900 */
[----:B------:R-:W-:Y:S01]  /*0cf0*/  BSSY.RECONVERGENT B0, `(.L_x_3) ;  /* 0x000001b000007945 */ /* 0x000fe20003800200 */
        /* <DEDUP_REMOVED lines=9> */
[----:B0-----:R-:W-:Y:S05]  /*0d90*/  @P0 BRA `(.L_x_4) ;  /* 0x0000000000400947 */ /* 0x001fea0003800000 */
[----:B------:R-:W0:Y:S01]  /*0da0*/  LDC.64 R6, c[0x0][0x388] ;  /* 0x0000e200ff067b82 */ /* 0x000e220000000a00 */
[----:B------:R-:W-:-:S05]  /*0db0*/  IMAD R8, R19, R22, R22 ;  /* 0x0000001613087224 */ /* 0x000fca00078e0216 */
[-C--:B------:R-:W-:Y:S02]  /*0dc0*/  IADD3 R9, PT, PT, R23, R8.reuse, RZ ;  /* 0x0000000817097210 */ /* 0x080fe40007ffe0ff */
[----:B------:R-:W-:Y:S02]  /*0dd0*/  IADD3 R13, PT, PT, R15, R8, RZ ;  /* 0x000000080f0d7210 */ /* 0x000fe40007ffe0ff */
[----:B------:R-:W2:Y:S01]  /*0de0*/  LDG.E R15, desc[UR12][R10.64] ;  /* 0x0000000c0a0f7981 */ /* 0x000ea2000c1e1900 */
[----:B0-----:R-:W-:-:S04]  /*0df0*/  IMAD.WIDE R8, R9, 0x4, R6 ;  /* 0x0000000409087825 */ /* 0x001fc800078e0206 */
[----:B------:R-:W-:Y:S02]  /*0e00*/  IMAD.WIDE R6, R13, 0x4, R6 ;  /* 0x000000040d067825 */ /* 0x000fe400078e0206 */
[----:B------:R-:W3:Y:S04]  /*0e10*/  LDG.E R8, desc[UR12][R8.64] ;  /* 0x0000000c08087981 */ /* 0x000ee8000c1e1900 */
[----:B------:R-:W3:Y:S01]  /*0e20*/  LDG.E R7, desc[UR12][R6.64] ;  /* 0x0000000c06077981 */ /* 0x000ee2000c1e1900 */
[----:B------:R-:W-:Y:S01]  /*0e30*/  I2FP.F32.U32 R12, R23 ;  /* 0x00000017000c7245 */ /* 0x000fe20000201000 */
[----:B------:R-:W-:-:S04]  /*0e40*/  FADD R13, R4, R17 ;  /* 0x00000011040d7221 */ /* 0x000fc80000000000 */
[----:B------:R-:W-:Y:S01]  /*0e50*/  FADD R12, -R12, R13 ;  /* 0x0000000d0c0c7221 */ /* 0x000fe20000000100 */
[----:B---3--:R-:W-:-:S04]  /*0e60*/  FADD R13, -R8, R7 ;  /* 0x00000007080d7221 */ /* 0x008fc80000000100 */
[----:B------:R-:W-:-:S04]  /*0e70*/  FFMA R12, R13, R12, R8 ;  /* 0x0000000c0d0c7223 */ /* 0x000fc80000000008 */
[----:B--2---:R-:W-:-:S05]  /*0e80*/  FADD R13, R12, R15 ;  /* 0x0000000f0c0d7221 */ /* 0x004fca0000000000 */
[----:B------:R0:W-:Y:S02]  /*0e90*/  STG.E desc[UR12][R10.64], R13 ;  /* 0x0000000d0a007986 */ /* 0x0001e4000c10190c */
.L_x_4:
[----:B------:R-:W-:Y:S05]  /*0ea0*/  BSYNC.RECONVERGENT B0 ;  /* 0x0000000000007941 */ /* 0x000fea0003800200 */
.L_x_3:
[----:B------:R-:W-:-:S07]  /*0eb0*/  IADD3 R19, PT, PT, R19, 0x2, RZ ;  /* 0x0000000213137810 */ /* 0x000fce0007ffe0ff */
.L_x_2:
[----:B------:R-:W-:-:S04]  /*0ec0*/  LOP3.LUT R18, R18, 0x1, RZ, 0xc0, !PT ;  /* 0x0000000112127812 */ /* 0x000fc800078ec0ff */
[----:B------:R-:W-:-:S13]  /*0ed0*/  ISETP.NE.U32.AND P0, PT, R18, 0x1, PT ;  /* 0x000000011200780c */ /* 0x000fda0003f05070 */
[----:B------:R-:W-:Y:S05]  /*0ee0*/  @P0 EXIT ;  /* 0x000000000000094d */ /* 0x000fea0003800000 */
[----:B------:R-:W1:Y:S08]  /*0ef0*/  LDC.64 R8, c[0x0][0x398] ;  /* 0x0000e600ff087b82 */ /* 0x000e700000000a00 */
[----:B------:R-:W2:Y:S08]  /*0f00*/  LDC.64 R6, c[0x0][0x390] ;  /* 0x0000e400ff067b82 */ /* 0x000eb00000000a00 */
[----:B0-----:R-:W0:Y:S01]  /*0f10*/  LDC.64 R12, c[0x0][0x3a0] ;  /* 0x0000e800ff0c7b82 */ /* 0x001e220000000a00 */
[----:B-1----:R-:W-:-:S06]  /*0f20*/  IMAD.WIDE.U32 R8, R19, 0x4, R8 ;  /* 0x0000000413087825 */ /* 0x002fcc00078e0008 */
[----:B------:R-:W3:Y:S01]  /*0f30*/  LDG.E R8, desc[UR12][R8.64] ;  /* 0x0000000c08087981 */ /* 0x000ee2000c1e1900 */
[----:B--2---:R-:W-:-:S06]  /*0f40*/  IMAD.WIDE.U32 R6, R19, 0x4, R6 ;  /* 0x0000000413067825 */ /* 0x004fcc00078e0006 */
[----:B------:R-:W2:Y:S01]  /*0f50*/  LDG.E R7, desc[UR12][R6.64] ;  /* 0x0000000c06077981 */ /* 0x000ea2000c1e1900 */
[----:B0-----:R-:W-:-:S06]  /*0f60*/  IMAD.WIDE.U32 R12, R19, 0x4, R12 ;  /* 0x00000004130c7825 */ /* 0x001fcc00078e000c */
[----:B------:R-:W4:Y:S01]  /*0f70*/  LDG.E R12, desc[UR12][R12.64] ;  /* 0x0000000c0c0c7981 */ /* 0x000f22000c1e1900 */
[----:B---3--:R-:W-:-:S04]  /*0f80*/  FMUL R3, R3, R8 ;  /* 0x0000000803037220 */ /* 0x008fc80000400000 */
[----:B--2---:R-:W-:-:S04]  /*0f90*/  FFMA R3, R0, R7, R3 ;  /* 0x0000000700037223 */ /* 0x004fc80000000003 */
[----:B----4-:R-:W-:-:S04]  /*0fa0*/  FFMA R15, R2, R12, R3 ;  /* 0x0000000c020f7223 */ /* 0x010fc80000000003 */
[----:B------:R-:W0:Y:S08]  /*0fb0*/  F2I.CEIL.NTZ R2, R15 ;  /* 0x0000000f00027305 */ /* 0x000e30000020b100 */
[----:B------:R-:W1:Y:S01]  /*0fc0*/  F2I.FLOOR.NTZ R0, R15 ;  /* 0x0000000f00007305 */ /* 0x000e620000207100 */
[----:B0-----:R-:W-:-:S04]  /*0fd0*/  IADD3 R17, PT, PT, R5, R2, RZ ;  /* 0x0000000205117210 */ /* 0x001fc80007ffe0ff */
[----:B------:R-:W-:Y:S02]  /*0fe0*/  ISETP.GE.AND P0, PT, R17, R22, PT ;  /* 0x000000161100720c */ /* 0x000fe40003f06270 */
[----:B-1----:R-:W-:-:S04]  /*0ff0*/  IADD3 R0, PT, PT, R5, R0, RZ ;  /* 0x0000000005007210 */ /* 0x002fc80007ffe0ff */
[----:B------:R-:W-:-:S13]  /*1000*/  ISETP.LT.OR P0, PT, R0, RZ, P0 ;  /* 0x000000ff0000720c */ /* 0x000fda0000701670 */
[----:B------:R-:W-:Y:S05]  /*1010*/  @P0 EXIT ;  /* 0x000000000000094d */ /* 0x000fea0003800000 */
[----:B------:R-:W0:Y:S01]  /*1020*/  LDC.64 R6, c[0x0][0x388] ;  /* 0x0000e200ff067b82 */ /* 0x000e220000000a00 */
[CC--:B------:R-:W-:Y:S01]  /*1030*/  IMAD R3, R19.reuse, R22.reuse, R0 ;  /* 0x0000001613037224 */ /* 0x0c0fe200078e0200 */
[----:B------:R-:W2:Y:S01]  /*1040*/  LDG.E R9, desc[UR12][R10.64] ;  /* 0x0000000c0a097981 */ /* 0x000ea2000c1e1900 */
[----:B------:R-:W-:Y:S02]  /*1050*/  IMAD R19, R19, R22, R17 ;  /* 0x0000001613137224 */ /* 0x000fe400078e0211 */
[----:B0-----:R-:W-:-:S04]  /*1060*/  IMAD.WIDE R2, R3, 0x4, R6 ;  /* 0x0000000403027825 */ /* 0x001fc800078e0206 */
[----:B------:R-:W-:Y:S02]  /*1070*/  IMAD.WIDE R6, R19, 0x4, R6 ;  /* 0x0000000413067825 */ /* 0x000fe400078e0206 */
[----:B------:R-:W3:Y:S04]  /*1080*/  LDG.E R2, desc[UR12][R2.64] ;  /* 0x0000000c02027981 */ /* 0x000ee8000c1e1900 */
[----:B------:R-:W3:Y:S01]  /*1090*/  LDG.E R7, desc[UR12][R6.64] ;  /* 0x0000000c06077981 */ /* 0x000ee2000c1e1900 */
[----:B------:R-:W-:Y:S01]  /*10a0*/  I2FP.F32.U32 R0, R0 ;  /* 0x0000000000007245 */ /* 0x000fe20000201000 */
[----:B------:R-:W-:-:S04]  /*10b0*/  FADD R15, R4, R15 ;  /* 0x0000000f040f7221 */ /* 0x000fc80000000000 */
[----:B------:R-:W-:Y:S01]  /*10c0*/  FADD R0, R15, -R0 ;  /* 0x800000000f007221 */ /* 0x000fe20000000000 */
[----:B---3--:R-:W-:-:S04]  /*10d0*/  FADD R5, -R2, R7 ;  /* 0x0000000702057221 */ /* 0x008fc80000000100 */
[----:B------:R-:W-:-:S04]  /*10e0*/  FFMA R0, R5, R0, R2 ;  /* 0x0000000005007223 */ /* 0x000fc80000000002 */
[----:B--2---:R-:W-:-:S05]  /*10f0*/  FADD R5, R0, R9 ;  /* 0x0000000900057221 */ /* 0x004fca0000000000 */
[----:B------:R-:W-:Y:S01]  /*1100*/  STG.E desc[UR12][R10.64], R5 ;  /* 0x000000050a007986 */ /* 0x000fe2000c10190c */
[----:B------:R-:W-:Y:S05]  /*1110*/  EXIT ;  /* 0x000000000000794d */ /* 0x000fea0003800000 */
.L_x_5:
[----:B------:R-:W-:-:S00]  /*1120*/  BRA `(.L_x_5) ;  /* 0xfffffffc00fc7947 */ /* 0x000fc0000383ffff */
[----:B------:R-:W-:-:S00]  /*1130*/  NOP ;  /* 0x0000000000007918 */ /* 0x000fc00000000000 */
        /* <DEDUP_REMOVED lines=12> */
.L_x_6:


//--------------------- .nv.shared.reserved.0     --------------------------
	.section	.nv.shared.reserved.0,"aw",@nobits
	.weak		__nv_reservedSMEM_offset_0_alias
	.size		__nv_reservedSMEM_offset_0_alias, 0, 64
	.other		__nv_reservedSMEM_offset_0_alias,@"STO_CUDA_RESERVED_SHARED STV_DEFAULT"
__nv_reservedSMEM_offset_0_alias:
	.zero		0
	.zero		64


//--------------------- .nv.constant0._Z8backProjPfS_S_S_S_ii --------------------------
	.section	.nv.constant0._Z8backProjPfS_S_S_S_ii,"a",@progbits
	.sectionflags	@""
	.align	4
.nv.constant0._Z8backProjPfS_S_S_S_ii:
	.zero		944


//--------------------- SYMBOLS --------------------------

	.type		.nv.reservedSmem.offset0,@object
	.size		.nv.reservedSmem.offset0,0x4
